//
// Generated by NVIDIA NVVM Compiler
//
// Compiler Build ID: CL-36424714
// Cuda compilation tools, release 13.0, V13.0.88
// Based on NVVM 20.0.0
//

.version 9.0
.target sm_100
.address_size 64

	// .globl	_Z26CUDA_matrix_multiplicationPfS_S_Pi

.visible .entry _Z26CUDA_matrix_multiplicationPfS_S_Pi(
	.param .u64 .ptr .align 1 _Z26CUDA_matrix_multiplicationPfS_S_Pi_param_0,
	.param .u64 .ptr .align 1 _Z26CUDA_matrix_multiplicationPfS_S_Pi_param_1,
	.param .u64 .ptr .align 1 _Z26CUDA_matrix_multiplicationPfS_S_Pi_param_2,
	.param .u64 .ptr .align 1 _Z26CUDA_matrix_multiplicationPfS_S_Pi_param_3
)
{
	.reg .pred 	%p<12>;
	.reg .b32 	%r<41>;
	.reg .b32 	%f<68>;
	.reg .b64 	%rd<45>;

	ld.param.u64 	%rd8, [_Z26CUDA_matrix_multiplicationPfS_S_Pi_param_0];
	ld.param.u64 	%rd9, [_Z26CUDA_matrix_multiplicationPfS_S_Pi_param_1];
	ld.param.u64 	%rd7, [_Z26CUDA_matrix_multiplicationPfS_S_Pi_param_2];
	ld.param.u64 	%rd10, [_Z26CUDA_matrix_multiplicationPfS_S_Pi_param_3];
	cvta.to.global.u64 	%rd1, %rd9;
	cvta.to.global.u64 	%rd2, %rd8;
	cvta.to.global.u64 	%rd3, %rd10;
	mov.u32 	%r20, %ctaid.y;
	mov.u32 	%r21, %ntid.y;
	mov.u32 	%r22, %tid.y;
	mad.lo.s32 	%r1, %r20, %r21, %r22;
	mov.u32 	%r23, %ctaid.x;
	mov.u32 	%r24, %ntid.x;
	mov.u32 	%r25, %tid.x;
	mad.lo.s32 	%r2, %r23, %r24, %r25;
	ld.global.u32 	%r26, [%rd3];
	setp.ge.s32 	%p1, %r1, %r26;
	@%p1 bra 	$L__BB0_15;
	ld.global.u32 	%r3, [%rd3+8];
	setp.ge.s32 	%p2, %r2, %r3;
	@%p2 bra 	$L__BB0_15;
	ld.global.u32 	%r4, [%rd3+4];
	setp.lt.s32 	%p3, %r4, 1;
	mov.f32 	%f67, 0f00000000;
	@%p3 bra 	$L__BB0_14;
	mul.lo.s32 	%r5, %r4, %r1;
	and.b32  	%r6, %r4, 7;
	setp.lt.u32 	%p4, %r4, 8;
	mov.f32 	%f67, 0f00000000;
	mov.b32 	%r39, 0;
	@%p4 bra 	$L__BB0_6;
	and.b32  	%r39, %r4, 2147483640;
	neg.s32 	%r37, %r39;
	shl.b32 	%r9, %r3, 3;
	mul.wide.u32 	%rd11, %r5, 4;
	add.s64 	%rd12, %rd11, %rd2;
	add.s64 	%rd44, %rd12, 16;
	mov.f32 	%f67, 0f00000000;
	mul.wide.s32 	%rd15, %r3, 4;
	mov.u32 	%r36, %r2;
$L__BB0_5:
	.pragma "nounroll";
	ld.global.f32 	%f17, [%rd44+-16];
	mul.wide.s32 	%rd13, %r36, 4;
	add.s64 	%rd14, %rd1, %rd13;
	ld.global.f32 	%f18, [%rd14];
	fma.rn.f32 	%f19, %f17, %f18, %f67;
	ld.global.f32 	%f20, [%rd44+-12];
	add.s64 	%rd16, %rd14, %rd15;
	ld.global.f32 	%f21, [%rd16];
	fma.rn.f32 	%f22, %f20, %f21, %f19;
	ld.global.f32 	%f23, [%rd44+-8];
	add.s64 	%rd17, %rd16, %rd15;
	ld.global.f32 	%f24, [%rd17];
	fma.rn.f32 	%f25, %f23, %f24, %f22;
	ld.global.f32 	%f26, [%rd44+-4];
	add.s64 	%rd18, %rd17, %rd15;
	ld.global.f32 	%f27, [%rd18];
	fma.rn.f32 	%f28, %f26, %f27, %f25;
	ld.global.f32 	%f29, [%rd44];
	add.s64 	%rd19, %rd18, %rd15;
	ld.global.f32 	%f30, [%rd19];
	fma.rn.f32 	%f31, %f29, %f30, %f28;
	ld.global.f32 	%f32, [%rd44+4];
	add.s64 	%rd20, %rd19, %rd15;
	ld.global.f32 	%f33, [%rd20];
	fma.rn.f32 	%f34, %f32, %f33, %f31;
	ld.global.f32 	%f35, [%rd44+8];
	add.s64 	%rd21, %rd20, %rd15;
	ld.global.f32 	%f36, [%rd21];
	fma.rn.f32 	%f37, %f35, %f36, %f34;
	ld.global.f32 	%f38, [%rd44+12];
	add.s64 	%rd22, %rd21, %rd15;
	ld.global.f32 	%f39, [%rd22];
	fma.rn.f32 	%f67, %f38, %f39, %f37;
	add.s32 	%r37, %r37, 8;
	add.s32 	%r36, %r36, %r9;
	add.s64 	%rd44, %rd44, 32;
	setp.ne.s32 	%p5, %r37, 0;
	@%p5 bra 	$L__BB0_5;
$L__BB0_6:
	setp.eq.s32 	%p6, %r6, 0;
	@%p6 bra 	$L__BB0_14;
	and.b32  	%r15, %r4, 3;
	setp.lt.u32 	%p7, %r6, 4;
	@%p7 bra 	$L__BB0_9;
	add.s32 	%r28, %r5, %r39;
	mul.wide.s32 	%rd23, %r28, 4;
	add.s64 	%rd24, %rd2, %rd23;
	ld.global.f32 	%f41, [%rd24];
	mad.lo.s32 	%r29, %r3, %r39, %r2;
	mul.wide.s32 	%rd25, %r29, 4;
	add.s64 	%rd26, %rd1, %rd25;
	ld.global.f32 	%f42, [%rd26];
	fma.rn.f32 	%f43, %f41, %f42, %f67;
	ld.global.f32 	%f44, [%rd24+4];
	mul.wide.s32 	%rd27, %r3, 4;
	add.s64 	%rd28, %rd26, %rd27;
	ld.global.f32 	%f45, [%rd28];
	fma.rn.f32 	%f46, %f44, %f45, %f43;
	ld.global.f32 	%f47, [%rd24+8];
	add.s64 	%rd29, %rd28, %rd27;
	ld.global.f32 	%f48, [%rd29];
	fma.rn.f32 	%f49, %f47, %f48, %f46;
	ld.global.f32 	%f50, [%rd24+12];
	add.s64 	%rd30, %rd29, %rd27;
	ld.global.f32 	%f51, [%rd30];
	fma.rn.f32 	%f67, %f50, %f51, %f49;
	add.s32 	%r39, %r39, 4;
$L__BB0_9:
	setp.eq.s32 	%p8, %r15, 0;
	@%p8 bra 	$L__BB0_14;
	setp.eq.s32 	%p9, %r15, 1;
	@%p9 bra 	$L__BB0_12;
	add.s32 	%r30, %r5, %r39;
	mul.wide.s32 	%rd31, %r30, 4;
	add.s64 	%rd32, %rd2, %rd31;
	ld.global.f32 	%f53, [%rd32];
	mad.lo.s32 	%r31, %r3, %r39, %r2;
	mul.wide.s32 	%rd33, %r31, 4;
	add.s64 	%rd34, %rd1, %rd33;
	ld.global.f32 	%f54, [%rd34];
	fma.rn.f32 	%f55, %f53, %f54, %f67;
	ld.global.f32 	%f56, [%rd32+4];
	mul.wide.s32 	%rd35, %r3, 4;
	add.s64 	%rd36, %rd34, %rd35;
	ld.global.f32 	%f57, [%rd36];
	fma.rn.f32 	%f67, %f56, %f57, %f55;
	add.s32 	%r39, %r39, 2;
$L__BB0_12:
	and.b32  	%r32, %r4, 1;
	setp.eq.b32 	%p10, %r32, 1;
	not.pred 	%p11, %p10;
	@%p11 bra 	$L__BB0_14;
	add.s32 	%r33, %r5, %r39;
	mul.wide.s32 	%rd37, %r33, 4;
	add.s64 	%rd38, %rd2, %rd37;
	ld.global.f32 	%f58, [%rd38];
	mad.lo.s32 	%r34, %r3, %r39, %r2;
	mul.wide.s32 	%rd39, %r34, 4;
	add.s64 	%rd40, %rd1, %rd39;
	ld.global.f32 	%f59, [%rd40];
	fma.rn.f32 	%f67, %f58, %f59, %f67;
$L__BB0_14:
	mad.lo.s32 	%r35, %r3, %r1, %r2;
	cvta.to.global.u64 	%rd41, %rd7;
	mul.wide.s32 	%rd42, %r35, 4;
	add.s64 	%rd43, %rd41, %rd42;
	st.global.f32 	[%rd43], %f67;
$L__BB0_15:
	ret;

}


// ===== COMPILED SASS (sm_100) =====

	.target	sm_100

	.elftype	@"ET_EXEC"


//--------------------- .note.nv.tkinfo           --------------------------
	.section	.note.nv.tkinfo,"",@"SHT_NOTE"
	.sectionflags	@"SHF_NOTE_NV_TKINFO"
	.tkinfo
        /*0018*/ 	.word	0x00000002
        /*0030*/ 	.string	""
        /*0030*/ 	.string	"ptxas"
        /*0030*/ 	.string	"Cuda compilation tools, release 13.0, V13.0.88"
        /*0030*/ 	.string	"Build cuda_13.0.r13.0/compiler.36424714_0"
        /*0030*/ 	.string	"-arch sm_100 -m 64 "



//--------------------- .note.nv.cuinfo           --------------------------
	.section	.note.nv.cuinfo,"",@"SHT_NOTE"
	.sectionflags	@"SHF_NOTE_NV_CUINFO"
        /*0018*/ 	.short	0x0002
        /*001a*/ 	.short	0x0064
        /*001c*/ 	.short	0x0082
	.zero		2


//--------------------- .nv.info                  --------------------------
	.section	.nv.info,"",@"SHT_CUDA_INFO"
	.align	4


	//----- nvinfo : EIATTR_REGCOUNT
	.align		4
        /*0000*/ 	.byte	0x04, 0x2f
        /*0002*/ 	.short	(.L_1 - .L_0)
	.align		4
.L_0:
        /*0004*/ 	.word	index@(_Z26CUDA_matrix_multiplicationPfS_S_Pi)
        /*0008*/ 	.word	0x00000020


	//----- nvinfo : EIATTR_FRAME_SIZE
	.align		4
.L_1:
        /*000c*/ 	.byte	0x04, 0x11
        /*000e*/ 	.short	(.L_3 - .L_2)
	.align		4
.L_2:
        /*0010*/ 	.word	index@(_Z26CUDA_matrix_multiplicationPfS_S_Pi)
        /*0014*/ 	.word	0x00000000


	//----- nvinfo : EIATTR_MIN_STACK_SIZE
	.align		4
.L_3:
        /*0018*/ 	.byte	0x04, 0x12
        /*001a*/ 	.short	(.L_5 - .L_4)
	.align		4
.L_4:
        /*001c*/ 	.word	index@(_Z26CUDA_matrix_multiplicationPfS_S_Pi)
        /*0020*/ 	.word	0x00000000
.L_5:


//--------------------- .nv.compat                --------------------------
	.section	.nv.compat,"",@"SHT_CUDA_COMPAT_INFO"
	.align	4
        /*0000*/ 	.byte	0x02, 0x09, 0x00, 0x00, 0x02, 0x02, 0x01, 0x00, 0x02, 0x05, 0x05, 0x00, 0x03, 0x07, 0x01, 0x01
        /*0010*/ 	.byte	0x02, 0x03, 0x00, 0x00, 0x02, 0x06, 0x01, 0x00, 0x04, 0x0b, 0x08, 0x00, 0x09, 0x00, 0x00, 0x00
        /*0020*/ 	.byte	0x00, 0x00, 0x00, 0x00


//--------------------- .nv.info._Z26CUDA_matrix_multiplicationPfS_S_Pi --------------------------
	.section	.nv.info._Z26CUDA_matrix_multiplicationPfS_S_Pi,"",@"SHT_CUDA_INFO"
	.sectionflags	@""
	.align	4


	//----- nvinfo : EIATTR_CUDA_API_VERSION
	.align		4
        /*0000*/ 	.byte	0x04, 0x37
        /*0002*/ 	.short	(.L_7 - .L_6)
.L_6:
        /*0004*/ 	.word	0x00000082


	//----- nvinfo : EIATTR_KPARAM_INFO
	.align		4
.L_7:
        /*0008*/ 	.byte	0x04, 0x17
        /*000a*/ 	.short	(.L_9 - .L_8)
.L_8:
        /*000c*/ 	.word	0x00000000
        /*0010*/ 	.short	0x0003
        /*0012*/ 	.short	0x0018
        /*0014*/ 	.byte	0x00, 0xf5, 0x21, 0x00


	//----- nvinfo : EIATTR_KPARAM_INFO
	.align		4
.L_9:
        /*0018*/ 	.byte	0x04, 0x17
        /*001a*/ 	.short	(.L_11 - .L_10)
.L_10:
        /*001c*/ 	.word	0x00000000
        /*0020*/ 	.short	0x0002
        /*0022*/ 	.short	0x0010
        /*0024*/ 	.byte	0x00, 0xf5, 0x21, 0x00


	//----- nvinfo : EIATTR_KPARAM_INFO
	.align		4
.L_11:
        /*0028*/ 	.byte	0x04, 0x17
        /*002a*/ 	.short	(.L_13 - .L_12)
.L_12:
        /*002c*/ 	.word	0x00000000
        /*0030*/ 	.short	0x0001
        /*0032*/ 	.short	0x0008
        /*0034*/ 	.byte	0x00, 0xf5, 0x21, 0x00


	//----- nvinfo : EIATTR_KPARAM_INFO
	.align		4
.L_13:
        /*0038*/ 	.byte	0x04, 0x17
        /*003a*/ 	.short	(.L_15 - .L_14)
.L_14:
        /*003c*/ 	.word	0x00000000
        /*0040*/ 	.short	0x0000
        /*0042*/ 	.short	0x0000
        /*0044*/ 	.byte	0x00, 0xf5, 0x21, 0x00


	//----- nvinfo : EIATTR_SPARSE_MMA_MASK
	.align		4
.L_15:
        /*0048*/ 	.byte	0x03, 0x50
        /*004a*/ 	.short	0x0000


	//----- nvinfo : EIATTR_MAXREG_COUNT
	.align		4
        /*004c*/ 	.byte	0x03, 0x1b
        /*004e*/ 	.short	0x00ff


	//----- nvinfo : EIATTR_MERCURY_ISA_VERSION
	.align		4
        /*0050*/ 	.byte	0x03, 0x5f
        /*0052*/ 	.short	0x0101


	//----- nvinfo : EIATTR_VRC_CTA_INIT_COUNT
	.align		4
        /*0054*/ 	.byte	0x02, 0x4a
	.zero		1
	.zero		1


	//----- nvinfo : EIATTR_EXIT_INSTR_OFFSETS
	.align		4
        /*0058*/ 	.byte	0x04, 0x1c
        /*005a*/ 	.short	(.L_17 - .L_16)


	//   ....[0]....
.L_16:
        /*005c*/ 	.word	0x000000d0


	//   ....[1]....
        /*0060*/ 	.word	0x00000100


	//   ....[2]....
        /*0064*/ 	.word	0x00000870


	//----- nvinfo : EIATTR_CBANK_PARAM_SIZE
	.align		4
.L_17:
        /*0068*/ 	.byte	0x03, 0x19
        /*006a*/ 	.short	0x0020


	//----- nvinfo : EIATTR_PARAM_CBANK
	.align		4
        /*006c*/ 	.byte	0x04, 0x0a
        /*006e*/ 	.short	(.L_19 - .L_18)
	.align		4
.L_18:
        /*0070*/ 	.word	index@(.nv.constant0._Z26CUDA_matrix_multiplicationPfS_S_Pi)
        /*0074*/ 	.short	0x0380
        /*0076*/ 	.short	0x0020


	//----- nvinfo : EIATTR_SW_WAR
	.align		4
.L_19:
        /*0078*/ 	.byte	0x04, 0x36
        /*007a*/ 	.short	(.L_21 - .L_20)
.L_20:
        /*007c*/ 	.word	0x00000008
.L_21:


//--------------------- .nv.callgraph             --------------------------
	.section	.nv.callgraph,"",@"SHT_CUDA_CALLGRAPH"
	.align	4
	.sectionentsize	8
	.align		4
        /*0000*/ 	.word	0x00000000
	.align		4
        /*0004*/ 	.word	0xffffffff
	.align		4
        /*0008*/ 	.word	0x00000000
	.align		4
        /*000c*/ 	.word	0xfffffffe
	.align		4
        /*0010*/ 	.word	0x00000000
	.align		4
        /*0014*/ 	.word	0xfffffffd
	.align		4
        /*0018*/ 	.word	0x00000000
	.align		4
        /*001c*/ 	.word	0xfffffffc


//--------------------- .text._Z26CUDA_matrix_multiplicationPfS_S_Pi --------------------------
	.section	.text._Z26CUDA_matrix_multiplicationPfS_S_Pi,"ax",@progbits
	.align	128
        .global         _Z26CUDA_matrix_multiplicationPfS_S_Pi
        .type           _Z26CUDA_matrix_multiplicationPfS_S_Pi,@function
        .size           _Z26CUDA_matrix_multiplicationPfS_S_Pi,(.L_x_5 - _Z26CUDA_matrix_multiplicationPfS_S_Pi)
        .other          _Z26CUDA_matrix_multiplicationPfS_S_Pi,@"STO_CUDA_ENTRY STV_DEFAULT"
_Z26CUDA_matrix_multiplicationPfS_S_Pi:
.text._Z26CUDA_matrix_multiplicationPfS_S_Pi:
[----:B------:R-:W-:Y:S08]  /*0000*/  LDC R1, c[0x0][0x37c] ;  /* 0x0000df00ff017b82 */ /* 0x000ff00000000800 */
[----:B------:R-:W0:Y:S01]  /*0010*/  LDC.64 R2, c[0x0][0x398] ;  /* 0x0000e600ff027b82 */ /* 0x000e220000000a00 */
[----:B------:R-:W0:Y:S02]  /*0020*/  LDCU.64 UR4, c[0x0][0x358] ;  /* 0x00006b00ff0477ac */ /* 0x000e240008000a00 */
[----:B0-----:R-:W2:Y:S05]  /*0030*/  LDG.E R5, desc[UR4][R2.64] ;  /* 0x0000000402057981 */ /* 0x001eaa000c1e1900 */
[----:B------:R-:W0:Y:S01]  /*0040*/  S2UR UR6, SR_CTAID.Y ;  /* 0x00000000000679c3 */ /* 0x000e220000002600 */
[----:B------:R-:W0:Y:S01]  /*0050*/  S2R R7, SR_TID.Y ;  /* 0x0000000000077919 */ /* 0x000e220000002200 */
[----:B------:R-:W1:Y:S06]  /*0060*/  S2R R4, SR_TID.X ;  /* 0x0000000000047919 */ /* 0x000e6c0000002100 */
[----:B------:R-:W0:Y:S08]  /*0070*/  LDC R0, c[0x0][0x364] ;  /* 0x0000d900ff007b82 */ /* 0x000e300000000800 */
[----:B------:R-:W1:Y:S08]  /*0080*/  S2UR UR7, SR_CTAID.X ;  /* 0x00000000000779c3 */ /* 0x000e700000002500 */
[----:B------:R-:W1:Y:S01]  /*0090*/  LDC R17, c[0x0][0x360] ;  /* 0x0000d800ff117b82 */ /* 0x000e620000000800 */
[----:B0-----:R-:W-:-:S02]  /*00a0*/  IMAD R0, R0, UR6, R7 ;  /* 0x0000000600007c24 */ /* 0x001fc4000f8e0207 */
[----:B-1----:R-:W-:-:S03]  /*00b0*/  IMAD R17, R17, UR7, R4 ;  /* 0x0000000711117c24 */ /* 0x002fc6000f8e0204 */
[----:B--2---:R-:W-:-:S13]  /*00c0*/  ISETP.GE.AND P0, PT, R0, R5, PT ;  /* 0x000000050000720c */ /* 0x004fda0003f06270 */
[----:B------:R-:W-:Y:S05]  /*00d0*/  @P0 EXIT ;  /* 0x000000000000094d */ /* 0x000fea0003800000 */
[----:B------:R-:W2:Y:S02]  /*00e0*/  LDG.E R19, desc[UR4][R2.64+0x8] ;  /* 0x0000080402137981 */ /* 0x000ea4000c1e1900 */
[----:B--2---:R-:W-:-:S13]  /*00f0*/  ISETP.GE.AND P0, PT, R17, R19, PT ;  /* 0x000000131100720c */ /* 0x004fda0003f06270 */
[----:B------:R-:W-:Y:S05]  /*0100*/  @P0 EXIT ;  /* 0x000000000000094d */ /* 0x000fea0003800000 */
[----:B------:R-:W2:Y:S01]  /*0110*/  LDG.E R21, desc[UR4][R2.64+0x4] ;  /* 0x0000040402157981 */ /* 0x000ea2000c1e1900 */
[----:B------:R-:W-:Y:S01]  /*0120*/  HFMA2 R24, -RZ, RZ, 0, 0 ;  /* 0x00000000ff187431 */ /* 0x000fe200000001ff */
[----:B--2---:R-:W-:-:S13]  /*0130*/  ISETP.GE.AND P0, PT, R21, 0x1, PT ;  /* 0x000000011500780c */ /* 0x004fda0003f06270 */
[----:B------:R-:W-:Y:S05]  /*0140*/  @!P0 BRA `(.L_x_0) ;  /* 0x0000000400b88947 */ /* 0x000fea0003800000 */
[C---:B------:R-:W-:Y:S01]  /*0150*/  ISETP.GE.U32.AND P1, PT, R21.reuse, 0x8, PT ;  /* 0x000000081500780c */ /* 0x040fe20003f26070 */
[----:B------:R-:W-:Y:S01]  /*0160*/  IMAD R18, R0, R21, RZ ;  /* 0x0000001500127224 */ /* 0x000fe200078e02ff */
[----:B------:R-:W-:Y:S02]  /*0170*/  LOP3.LUT R27, R21, 0x7, RZ, 0xc0, !PT ;  /* 0x00000007151b7812 */ /* 0x000fe400078ec0ff */
[----:B------:R-:W-:Y:S02]  /*0180*/  MOV R24, RZ ;  /* 0x000000ff00187202 */ /* 0x000fe40000000f00 */
[----:B------:R-:W-:Y:S02]  /*0190*/  ISETP.NE.AND P0, PT, R27, RZ, PT ;  /* 0x000000ff1b00720c */ /* 0x000fe40003f05270 */
[----:B------:R-:W-:-:S05]  /*01a0*/  MOV R20, RZ ;  /* 0x000000ff00147202 */ /* 0x000fca0000000f00 */
[----:B------:R-:W-:Y:S06]  /*01b0*/  @!P1 BRA `(.L_x_1) ;  /* 0x0000000000c49947 */ /* 0x000fec0003800000 */
[----:B------:R-:W0:Y:S01]  /*01c0*/  LDC.64 R2, c[0x0][0x380] ;  /* 0x0000e000ff027b82 */ /* 0x000e220000000a00 */
[----:B------:R-:W-:Y:S02]  /*01d0*/  LOP3.LUT R20, R21, 0x7ffffff8, RZ, 0xc0, !PT ;  /* 0x7ffffff815147812 */ /* 0x000fe400078ec0ff */
[----:B------:R-:W-:Y:S02]  /*01e0*/  MOV R24, RZ ;  /* 0x000000ff00187202 */ /* 0x000fe40000000f00 */
[----:B------:R-:W-:Y:S02]  /*01f0*/  MOV R16, R17 ;  /* 0x0000001100107202 */ /* 0x000fe40000000f00 */
[----:B------:R-:W-:Y:S01]  /*0200*/  IADD3 R22, PT, PT, -R20, RZ, RZ ;  /* 0x000000ff14167210 */ /* 0x000fe20007ffe1ff */
[----:B0-----:R-:W-:-:S03]  /*0210*/  IMAD.WIDE.U32 R2, R18, 0x4, R2 ;  /* 0x0000000412027825 */ /* 0x001fc600078e0002 */
[----:B------:R-:W-:-:S04]  /*0220*/  IADD3 R4, P1, PT, R2, 0x10, RZ ;  /* 0x0000001002047810 */ /* 0x000fc80007f3e0ff */
[----:B------:R-:W-:-:S09]  /*0230*/  IADD3.X R5, PT, PT, RZ, R3, RZ, P1, !PT ;  /* 0x00000003ff057210 */ /* 0x000fd20000ffe4ff */
.L_x_2:
[----:B------:R-:W0:Y:S01]  /*0240*/  LDC.64 R14, c[0x0][0x388] ;  /* 0x0000e200ff0e7b82 */ /* 0x000e220000000a00 */
[----:B------:R-:W-:Y:S02]  /*0250*/  MOV R2, R4 ;  /* 0x0000000400027202 */ /* 0x000fe40000000f00 */
[----:B------:R-:W-:-:S05]  /*0260*/  MOV R3, R5 ;  /* 0x0000000500037202 */ /* 0x000fca0000000f00 */
[----:B------:R-:W2:Y:S04]  /*0270*/  LDG.E R25, desc[UR4][R2.64+-0x10] ;  /* 0xfffff00402197981 */ /* 0x000ea8000c1e1900 */
[----:B------:R-:W3:Y:S04]  /*0280*/  LDG.E R23, desc[UR4][R2.64+-0xc] ;  /* 0xfffff40402177981 */ /* 0x000ee8000c1e1900 */
[----:B------:R-:W4:Y:S04]  /*0290*/  LDG.E R29, desc[UR4][R2.64+-0x8] ;  /* 0xfffff804021d7981 */ /* 0x000f28000c1e1900 */
[----:B------:R-:W5:Y:S01]  /*02a0*/  LDG.E R28, desc[UR4][R2.64+-0x4] ;  /* 0xfffffc04021c7981 */ /* 0x000f62000c1e1900 */
[----:B0-----:R-:W-:-:S05]  /*02b0*/  IMAD.WIDE R14, R16, 0x4, R14 ;  /* 0x00000004100e7825 */ /* 0x001fca00078e020e */
[----:B------:R0:W2:Y:S01]  /*02c0*/  LDG.E R26, desc[UR4][R14.64] ;  /* 0x000000040e1a7981 */ /* 0x0000a2000c1e1900 */
[----:B------:R-:W-:-:S04]  /*02d0*/  IMAD.WIDE R12, R19, 0x4, R14 ;  /* 0x00000004130c7825 */ /* 0x000fc800078e020e */
[C---:B------:R-:W-:Y:S02]  /*02e0*/  IMAD.WIDE R4, R19.reuse, 0x4, R12 ;  /* 0x0000000413047825 */ /* 0x040fe400078e020c */
[----:B------:R-:W3:Y:S02]  /*02f0*/  LDG.E R12, desc[UR4][R12.64] ;  /* 0x000000040c0c7981 */ /* 0x000ee4000c1e1900 */
[C---:B------:R-:W-:Y:S02]  /*0300*/  IMAD.WIDE R8, R19.reuse, 0x4, R4 ;  /* 0x0000000413087825 */ /* 0x040fe400078e0204 */
[----:B------:R-:W4:Y:S02]  /*0310*/  LDG.E R4, desc[UR4][R4.64] ;  /* 0x0000000404047981 */ /* 0x000f24000c1e1900 */
[C---:B------:R-:W-:Y:S02]  /*0320*/  IMAD.WIDE R6, R19.reuse, 0x4, R8 ;  /* 0x0000000413067825 */ /* 0x040fe400078e0208 */
[----:B------:R-:W5:Y:S02]  /*0330*/  LDG.E R8, desc[UR4][R8.64] ;  /* 0x0000000408087981 */ /* 0x000f64000c1e1900 */
[----:B------:R-:W-:-:S02]  /*0340*/  IMAD.WIDE R10, R19, 0x4, R6 ;  /* 0x00000004130a7825 */ /* 0x000fc400078e0206 */
[----:B------:R-:W5:Y:S04]  /*0350*/  LDG.E R5, desc[UR4][R2.64] ;  /* 0x0000000402057981 */ /* 0x000f68000c1e1900 */
[----:B------:R-:W5:Y:S01]  /*0360*/  LDG.E R6, desc[UR4][R6.64] ;  /* 0x0000000406067981 */ /* 0x000f62000c1e1900 */
[----:B0-----:R-:W-:-:S03]  /*0370*/  IMAD.WIDE R14, R19, 0x4, R10 ;  /* 0x00000004130e7825 */ /* 0x001fc600078e020a */
[----:B------:R-:W5:Y:S04]  /*0380*/  LDG.E R10, desc[UR4][R10.64] ;  /* 0x000000040a0a7981 */ /* 0x000f68000c1e1900 */
[----:B------:R-:W5:Y:S04]  /*0390*/  LDG.E R13, desc[UR4][R14.64] ;  /* 0x000000040e0d7981 */ /* 0x000f68000c1e1900 */
[----:B------:R-:W5:Y:S04]  /*03a0*/  LDG.E R7, desc[UR4][R2.64+0x4] ;  /* 0x0000040402077981 */ /* 0x000f68000c1e1900 */
[----:B------:R-:W5:Y:S01]  /*03b0*/  LDG.E R9, desc[UR4][R2.64+0xc] ;  /* 0x00000c0402097981 */ /* 0x000f62000c1e1900 */
[----:B--2---:R-:W-:Y:S01]  /*03c0*/  FFMA R26, R25, R26, R24 ;  /* 0x0000001a191a7223 */ /* 0x004fe20000000018 */
[----:B------:R-:W-:-:S02]  /*03d0*/  IMAD.WIDE R24, R19, 0x4, R14 ;  /* 0x0000000413187825 */ /* 0x000fc400078e020e */
[----:B------:R-:W2:Y:S04]  /*03e0*/  LDG.E R14, desc[UR4][R2.64+0x8] ;  /* 0x00000804020e7981 */ /* 0x000ea8000c1e1900 */
[----:B------:R-:W2:Y:S01]  /*03f0*/  LDG.E R24, desc[UR4][R24.64] ;  /* 0x0000000418187981 */ /* 0x000ea2000c1e1900 */
[----:B---3--:R-:W-:Y:S01]  /*0400*/  FFMA R12, R23, R12, R26 ;  /* 0x0000000c170c7223 */ /* 0x008fe2000000001a */
[----:B------:R-:W-:-:S03]  /*0410*/  IADD3 R22, PT, PT, R22, 0x8, RZ ;  /* 0x0000000816167810 */ /* 0x000fc60007ffe0ff */
[----:B----4-:R-:W-:Y:S01]  /*0420*/  FFMA R29, R29, R4, R12 ;  /* 0x000000041d1d7223 */ /* 0x010fe2000000000c */
[----:B------:R-:W-:-:S03]  /*0430*/  ISETP.NE.AND P1, PT, R22, RZ, PT ;  /* 0x000000ff1600720c */ /* 0x000fc60003f25270 */
[----:B-----5:R-:W-:Y:S01]  /*0440*/  FFMA R8, R28, R8, R29 ;  /* 0x000000081c087223 */ /* 0x020fe2000000001d */
[----:B------:R-:W-:-:S03]  /*0450*/  IADD3 R4, P2, PT, R2, 0x20, RZ ;  /* 0x0000002002047810 */ /* 0x000fc60007f5e0ff */
[----:B------:R-:W-:Y:S01]  /*0460*/  FFMA R6, R5, R6, R8 ;  /* 0x0000000605067223 */ /* 0x000fe20000000008 */
[----:B------:R-:W-:Y:S02]  /*0470*/  IADD3.X R5, PT, PT, RZ, R3, RZ, P2, !PT ;  /* 0x00000003ff057210 */ /* 0x000fe400017fe4ff */
[----:B------:R-:W-:Y:S01]  /*0480*/  LEA R16, R19, R16, 0x3 ;  /* 0x0000001013107211 */ /* 0x000fe200078e18ff */
[----:B------:R-:W-:-:S04]  /*0490*/  FFMA R7, R7, R10, R6 ;  /* 0x0000000a07077223 */ /* 0x000fc80000000006 */
[----:B--2---:R-:W-:-:S04]  /*04a0*/  FFMA R14, R14, R13, R7 ;  /* 0x0000000d0e0e7223 */ /* 0x004fc80000000007 */
[----:B------:R-:W-:Y:S01]  /*04b0*/  FFMA R24, R9, R24, R14 ;  /* 0x0000001809187223 */ /* 0x000fe2000000000e */
[----:B------:R-:W-:Y:S06]  /*04c0*/  @P1 BRA `(.L_x_2) ;  /* 0xfffffffc005c1947 */ /* 0x000fec000383ffff */
.L_x_1:
[----:B------:R-:W-:Y:S05]  /*04d0*/  @!P0 BRA `(.L_x_0) ;  /* 0x0000000000d48947 */ /* 0x000fea0003800000 */
[----:B------:R-:W-:Y:S02]  /*04e0*/  ISETP.GE.U32.AND P0, PT, R27, 0x4, PT ;  /* 0x000000041b00780c */ /* 0x000fe40003f06070 */
[----:B------:R-:W-:-:S04]  /*04f0*/  LOP3.LUT R12, R21, 0x3, RZ, 0xc0, !PT ;  /* 0x00000003150c7812 */ /* 0x000fc800078ec0ff */
[----:B------:R-:W-:-:S07]  /*0500*/  ISETP.NE.AND P1, PT, R12, RZ, PT ;  /* 0x000000ff0c00720c */ /* 0x000fce0003f25270 */
[----:B------:R-:W-:Y:S06]  /*0510*/  @!P0 BRA `(.L_x_3) ;  /* 0x0000000000588947 */ /* 0x000fec0003800000 */
[----:B------:R-:W0:Y:S01]  /*0520*/  LDC.64 R8, c[0x0][0x388] ;  /* 0x0000e200ff087b82 */ /* 0x000e220000000a00 */
[-C--:B------:R-:W-:Y:S01]  /*0530*/  IMAD R7, R19, R20.reuse, R17 ;  /* 0x0000001413077224 */ /* 0x080fe200078e0211 */
[----:B------:R-:W-:-:S06]  /*0540*/  IADD3 R5, PT, PT, R18, R20, RZ ;  /* 0x0000001412057210 */ /* 0x000fcc0007ffe0ff */
[----:B------:R-:W1:Y:S01]  /*0550*/  LDC.64 R2, c[0x0][0x380] ;  /* 0x0000e000ff027b82 */ /* 0x000e620000000a00 */
[----:B0-----:R-:W-:-:S04]  /*0560*/  IMAD.WIDE R8, R7, 0x4, R8 ;  /* 0x0000000407087825 */ /* 0x001fc800078e0208 */
[----:B------:R-:W-:Y:S02]  /*0570*/  IMAD.WIDE R10, R19, 0x4, R8 ;  /* 0x00000004130a7825 */ /* 0x000fe400078e0208 */
[----:B------:R-:W2:Y:S02]  /*0580*/  LDG.E R8, desc[UR4][R8.64] ;  /* 0x0000000408087981 */ /* 0x000ea4000c1e1900 */
[----:B-1----:R-:W-:-:S04]  /*0590*/  IMAD.WIDE R2, R5, 0x4, R2 ;  /* 0x0000000405027825 */ /* 0x002fc800078e0202 */
[C---:B------:R-:W-:Y:S01]  /*05a0*/  IMAD.WIDE R4, R19.reuse, 0x4, R10 ;  /* 0x0000000413047825 */ /* 0x040fe200078e020a */
[----:B------:R-:W2:Y:S04]  /*05b0*/  LDG.E R13, desc[UR4][R2.64] ;  /* 0x00000004020d7981 */ /* 0x000ea8000c1e1900 */
[----:B------:R-:W3:Y:S01]  /*05c0*/  LDG.E R10, desc[UR4][R10.64] ;  /* 0x000000040a0a7981 */ /* 0x000ee2000c1e1900 */
[----:B------:R-:W-:-:S03]  /*05d0*/  IMAD.WIDE R6, R19, 0x4, R4 ;  /* 0x0000000413067825 */ /* 0x000fc600078e0204 */
[----:B------:R-:W3:Y:S04]  /*05e0*/  LDG.E R14, desc[UR4][R2.64+0x4] ;  /* 0x00000404020e7981 */ /* 0x000ee8000c1e1900 */
[----:B------:R-:W4:Y:S04]  /*05f0*/  LDG.E R15, desc[UR4][R4.64] ;  /* 0x00000004040f7981 */ /* 0x000f28000c1e1900 */
[----:B------:R-:W4:Y:S04]  /*0600*/  LDG.E R16, desc[UR4][R2.64+0x8] ;  /* 0x0000080402107981 */ /* 0x000f28000c1e1900 */
[----:B------:R-:W5:Y:S04]  /*0610*/  LDG.E R22, desc[UR4][R2.64+0xc] ;  /* 0x00000c0402167981 */ /* 0x000f68000c1e1900 */
[----:B------:R-:W5:Y:S01]  /*0620*/  LDG.E R6, desc[UR4][R6.64] ;  /* 0x0000000406067981 */ /* 0x000f62000c1e1900 */
[----:B------:R-:W-:Y:S01]  /*0630*/  IADD3 R20, PT, PT, R20, 0x4, RZ ;  /* 0x0000000414147810 */ /* 0x000fe20007ffe0ff */
[----:B--2---:R-:W-:-:S04]  /*0640*/  FFMA R13, R13, R8, R24 ;  /* 0x000000080d0d7223 */ /* 0x004fc80000000018 */
[----:B---3--:R-:W-:-:S04]  /*0650*/  FFMA R13, R14, R10, R13 ;  /* 0x0000000a0e0d7223 */ /* 0x008fc8000000000d */
[----:B----4-:R-:W-:-:S04]  /*0660*/  FFMA R13, R16, R15, R13 ;  /* 0x0000000f100d7223 */ /* 0x010fc8000000000d */
[----:B-----5:R-:W-:-:S07]  /*0670*/  FFMA R24, R22, R6, R13 ;  /* 0x0000000616187223 */ /* 0x020fce000000000d */
.L_x_3:
[----:B------:R-:W-:Y:S05]  /*0680*/  @!P1 BRA `(.L_x_0) ;  /* 0x0000000000689947 */ /* 0x000fea0003800000 */
[----:B------:R-:W0:Y:S01]  /*0690*/  LDC.64 R8, c[0x0][0x388] ;  /* 0x0000e200ff087b82 */ /* 0x000e220000000a00 */
[----:B------:R-:W-:Y:S02]  /*06a0*/  ISETP.NE.AND P0, PT, R12, 0x1, PT ;  /* 0x000000010c00780c */ /* 0x000fe40003f05270 */
[----:B------:R-:W-:-:S04]  /*06b0*/  LOP3.LUT R21, R21, 0x1, RZ, 0xc0, !PT ;  /* 0x0000000115157812 */ /* 0x000fc800078ec0ff */
[----:B------:R-:W-:Y:S01]  /*06c0*/  ISETP.NE.U32.AND P1, PT, R21, 0x1, PT ;  /* 0x000000011500780c */ /* 0x000fe20003f25070 */
[----:B------:R-:W1:Y:S06]  /*06d0*/  LDC.64 R6, c[0x0][0x380] ;  /* 0x0000e000ff067b82 */ /* 0x000e6c0000000a00 */
[-C--:B------:R-:W-:Y:S01]  /*06e0*/  @P0 IMAD R13, R19, R20.reuse, R17 ;  /* 0x00000014130d0224 */ /* 0x080fe200078e0211 */
[----:B------:R-:W-:Y:S01]  /*06f0*/  @P0 IADD3 R11, PT, PT, R18, R20, RZ ;  /* 0x00000014120b0210 */ /* 0x000fe20007ffe0ff */
[----:B------:R-:W2:Y:S01]  /*0700*/  LDC.64 R4, c[0x0][0x380] ;  /* 0x0000e000ff047b82 */ /* 0x000ea20000000a00 */
[----:B------:R-:W-:-:S05]  /*0710*/  @P0 IADD3 R20, PT, PT, R20, 0x2, RZ ;  /* 0x0000000214140810 */ /* 0x000fca0007ffe0ff */
[-C--:B------:R-:W-:Y:S02]  /*0720*/  @!P1 IMAD R15, R19, R20.reuse, R17 ;  /* 0x00000014130f9224 */ /* 0x080fe400078e0211 */
[----:B------:R-:W3:Y:S01]  /*0730*/  LDC.64 R2, c[0x0][0x388] ;  /* 0x0000e200ff027b82 */ /* 0x000ee20000000a00 */
[----:B0-----:R-:W-:Y:S01]  /*0740*/  @P0 IMAD.WIDE R8, R13, 0x4, R8 ;  /* 0x000000040d080825 */ /* 0x001fe200078e0208 */
[----:B------:R-:W-:-:S04]  /*0750*/  @!P1 IADD3 R13, PT, PT, R18, R20, RZ ;  /* 0x00000014120d9210 */ /* 0x000fc80007ffe0ff */
[----:B------:R-:W4:Y:S01]  /*0760*/  @P0 LDG.E R12, desc[UR4][R8.64] ;  /* 0x00000004080c0981 */ /* 0x000f22000c1e1900 */
[----:B-1----:R-:W-:-:S04]  /*0770*/  @P0 IMAD.WIDE R6, R11, 0x4, R6 ;  /* 0x000000040b060825 */ /* 0x002fc800078e0206 */
[----:B------:R-:W-:Y:S01]  /*0780*/  @P0 IMAD.WIDE R10, R19, 0x4, R8 ;  /* 0x00000004130a0825 */ /* 0x000fe200078e0208 */
[----:B------:R-:W4:Y:S03]  /*0790*/  @P0 LDG.E R21, desc[UR4][R6.64] ;  /* 0x0000000406150981 */ /* 0x000f26000c1e1900 */
[----:B--2---:R-:W-:Y:S01]  /*07a0*/  @!P1 IMAD.WIDE R4, R13, 0x4, R4 ;  /* 0x000000040d049825 */ /* 0x004fe200078e0204 */
[----:B------:R-:W2:Y:S04]  /*07b0*/  @P0 LDG.E R23, desc[UR4][R6.64+0x4] ;  /* 0x0000040406170981 */ /* 0x000ea8000c1e1900 */
[----:B------:R-:W2:Y:S01]  /*07c0*/  @P0 LDG.E R10, desc[UR4][R10.64] ;  /* 0x000000040a0a0981 */ /* 0x000ea2000c1e1900 */
[----:B---3--:R-:W-:-:S03]  /*07d0*/  @!P1 IMAD.WIDE R2, R15, 0x4, R2 ;  /* 0x000000040f029825 */ /* 0x008fc600078e0202 */
[----:B------:R-:W3:Y:S04]  /*07e0*/  @!P1 LDG.E R5, desc[UR4][R4.64] ;  /* 0x0000000404059981 */ /* 0x000ee8000c1e1900 */
[----:B------:R-:W3:Y:S01]  /*07f0*/  @!P1 LDG.E R2, desc[UR4][R2.64] ;  /* 0x0000000402029981 */ /* 0x000ee2000c1e1900 */
[----:B----4-:R-:W-:-:S04]  /*0800*/  @P0 FFMA R12, R21, R12, R24 ;  /* 0x0000000c150c0223 */ /* 0x010fc80000000018 */
[----:B--2---:R-:W-:-:S04]  /*0810*/  @P0 FFMA R24, R23, R10, R12 ;  /* 0x0000000a17180223 */ /* 0x004fc8000000000c */
[----:B---3--:R-:W-:-:S07]  /*0820*/  @!P1 FFMA R24, R5, R2, R24 ;  /* 0x0000000205189223 */ /* 0x008fce0000000018 */
.L_x_0:
[----:B------:R-:W0:Y:S01]  /*0830*/  LDC.64 R2, c[0x0][0x390] ;  /* 0x0000e400ff027b82 */ /* 0x000e220000000a00 */
[----:B------:R-:W-:-:S04]  /*0840*/  IMAD R17, R0, R19, R17 ;  /* 0x0000001300117224 */ /* 0x000fc800078e0211 */
[----:B0-----:R-:W-:-:S05]  /*0850*/  IMAD.WIDE R2, R17, 0x4, R2 ;  /* 0x0000000411027825 */ /* 0x001fca00078e0202 */
[----:B------:R-:W-:Y:S01]  /*0860*/  STG.E desc[UR4][R2.64], R24 ;  /* 0x0000001802007986 */ /* 0x000fe2000c101904 */
[----:B------:R-:W-:Y:S05]  /*0870*/  EXIT ;  /* 0x000000000000794d */ /* 0x000fea0003800000 */
.L_x_4:
[----:B------:R-:W-:-:S00]  /*0880*/  BRA `(.L_x_4) ;  /* 0xfffffffc00fc7947 */ /* 0x000fc0000383ffff */
[----:B------:R-:W-:-:S00]  /*0890*/  NOP ;  /* 0x0000000000007918 */ /* 0x000fc00000000000 */
        /* <DEDUP_REMOVED lines=14> */
.L_x_5:


//--------------------- .nv.shared.reserved.0     --------------------------
	.section	.nv.shared.reserved.0,"aw",@nobits
	.weak		__nv_reservedSMEM_offset_0_alias
	.size		__nv_reservedSMEM_offset_0_alias, 0, 64
	.other		__nv_reservedSMEM_offset_0_alias,@"STO_CUDA_RESERVED_SHARED STV_DEFAULT"
__nv_reservedSMEM_offset_0_alias:
	.zero		0
	.zero		64


//--------------------- .nv.constant0._Z26CUDA_matrix_multiplicationPfS_S_Pi --------------------------
	.section	.nv.constant0._Z26CUDA_matrix_multiplicationPfS_S_Pi,"a",@progbits
	.sectionflags	@""
	.align	4
.nv.constant0._Z26CUDA_matrix_multiplicationPfS_S_Pi:
	.zero		928


//--------------------- SYMBOLS --------------------------

	.type		.nv.reservedSmem.offset0,@object
	.size		.nv.reservedSmem.offset0,0x4
